//
// Generated by NVIDIA NVVM Compiler
//
// Compiler Build ID: CL-36424714
// Cuda compilation tools, release 13.0, V13.0.88
// Based on NVVM 20.0.0
//

.version 9.0
.target sm_100
.address_size 64

	// .globl	_Z8test_shlv
.extern .func  (.param .b32 func_retval0) vprintf
(
	.param .b64 vprintf_param_0,
	.param .b64 vprintf_param_1
)
;
.global .align 1 .b8 $str[21] = {111, 114, 105, 103, 105, 110, 97, 108, 32, 118, 97, 108, 117, 101, 58, 32, 37, 108, 88, 10};
.global .align 1 .b8 $str$1[22] = {97, 102, 116, 101, 114, 32, 115, 104, 108, 32, 118, 97, 108, 117, 101, 58, 32, 37, 108, 88, 10};

.visible .entry _Z8test_shlv()
{
	.local .align 8 .b8 	__local_depot0[8];
	.reg .b64 	%SP;
	.reg .b64 	%SPL;
	.reg .b32 	%r<6>;
	.reg .b64 	%rd<9>;

	mov.u64 	%SPL, __local_depot0;
	cvta.local.u64 	%SP, %SPL;
	add.u64 	%rd3, %SP, 0;
	add.u64 	%rd4, %SPL, 0;
	mov.b64 	%rd2, 1311768469162688511;
	mov.b32 	%r1, 8;
	// begin inline asm
	shl.b64 %rd1, %rd2, %r1;
	// end inline asm
	st.local.u64 	[%rd4], %rd2;
	mov.u64 	%rd5, $str;
	cvta.global.u64 	%rd6, %rd5;
	{ // callseq 0, 0
	.param .b64 param0;
	st.param.b64 	[param0], %rd6;
	.param .b64 param1;
	st.param.b64 	[param1], %rd3;
	.param .b32 retval0;
	call.uni (retval0), 
	vprintf, 
	(
	param0, 
	param1
	);
	ld.param.b32 	%r2, [retval0];
	} // callseq 0
	st.local.u64 	[%rd4], %rd1;
	mov.u64 	%rd7, $str$1;
	cvta.global.u64 	%rd8, %rd7;
	{ // callseq 1, 0
	.param .b64 param0;
	st.param.b64 	[param0], %rd8;
	.param .b64 param1;
	st.param.b64 	[param1], %rd3;
	.param .b32 retval0;
	call.uni (retval0), 
	vprintf, 
	(
	param0, 
	param1
	);
	ld.param.b32 	%r4, [retval0];
	} // callseq 1
	ret;

}


// ===== COMPILED SASS (sm_100) =====

	.target	sm_100

	.elftype	@"ET_EXEC"


//--------------------- .note.nv.tkinfo           --------------------------
	.section	.note.nv.tkinfo,"",@"SHT_NOTE"
	.sectionflags	@"SHF_NOTE_NV_TKINFO"
	.tkinfo
        /*0018*/ 	.word	0x00000002
        /*0030*/ 	.string	""
        /*0030*/ 	.string	"ptxas"
        /*0030*/ 	.string	"Cuda compilation tools, release 13.0, V13.0.88"
        /*0030*/ 	.string	"Build cuda_13.0.r13.0/compiler.36424714_0"
        /*0030*/ 	.string	"-arch sm_100 -m 64 "



//--------------------- .note.nv.cuinfo           --------------------------
	.section	.note.nv.cuinfo,"",@"SHT_NOTE"
	.sectionflags	@"SHF_NOTE_NV_CUINFO"
        /*0018*/ 	.short	0x0002
        /*001a*/ 	.short	0x0064
        /*001c*/ 	.short	0x0082
	.zero		2


//--------------------- .nv.info                  --------------------------
	.section	.nv.info,"",@"SHT_CUDA_INFO"
	.align	4


	//----- nvinfo : EIATTR_REGCOUNT
	.align		4
        /*0000*/ 	.byte	0x04, 0x2f
        /*0002*/ 	.short	(.L_3 - .L_2)
	.align		4
.L_2:
        /*0004*/ 	.word	index@(_Z8test_shlv)
        /*0008*/ 	.word	0x00000018


	//----- nvinfo : EIATTR_FRAME_SIZE
	.align		4
.L_3:
        /*000c*/ 	.byte	0x04, 0x11
        /*000e*/ 	.short	(.L_5 - .L_4)
	.align		4
.L_4:
        /*0010*/ 	.word	index@(_Z8test_shlv)
        /*0014*/ 	.word	0x00000008


	//----- nvinfo : EIATTR_MIN_STACK_SIZE
	.align		4
.L_5:
        /*0018*/ 	.byte	0x04, 0x12
        /*001a*/ 	.short	(.L_7 - .L_6)
	.align		4
.L_6:
        /*001c*/ 	.word	index@(_Z8test_shlv)
        /*0020*/ 	.word	0x00000008
.L_7:


//--------------------- .nv.compat                --------------------------
	.section	.nv.compat,"",@"SHT_CUDA_COMPAT_INFO"
	.align	4
        /*0000*/ 	.byte	0x02, 0x09, 0x00, 0x00, 0x02, 0x02, 0x01, 0x00, 0x02, 0x05, 0x05, 0x00, 0x03, 0x07, 0x01, 0x01
        /*0010*/ 	.byte	0x02, 0x03, 0x00, 0x00, 0x02, 0x06, 0x01, 0x00, 0x04, 0x0b, 0x08, 0x00, 0x09, 0x00, 0x00, 0x00
        /*0020*/ 	.byte	0x00, 0x00, 0x00, 0x00


//--------------------- .nv.info._Z8test_shlv     --------------------------
	.section	.nv.info._Z8test_shlv,"",@"SHT_CUDA_INFO"
	.sectionflags	@""
	.align	4


	//----- nvinfo : EIATTR_CUDA_API_VERSION
	.align		4
        /*0000*/ 	.byte	0x04, 0x37
        /*0002*/ 	.short	(.L_9 - .L_8)
.L_8:
        /*0004*/ 	.word	0x00000082


	//----- nvinfo : EIATTR_SPARSE_MMA_MASK
	.align		4
.L_9:
        /*0008*/ 	.byte	0x03, 0x50
        /*000a*/ 	.short	0x0000


	//----- nvinfo : EIATTR_MAXREG_COUNT
	.align		4
        /*000c*/ 	.byte	0x03, 0x1b
        /*000e*/ 	.short	0x00ff


	//----- nvinfo : EIATTR_EXTERNS
	.align		4
        /*0010*/ 	.byte	0x04, 0x0f
        /*0012*/ 	.short	(.L_11 - .L_10)


	//   ....[0]....
	.align		4
.L_10:
        /*0014*/ 	.word	index@(vprintf)


	//----- nvinfo : EIATTR_MERCURY_ISA_VERSION
	.align		4
.L_11:
        /*0018*/ 	.byte	0x03, 0x5f
        /*001a*/ 	.short	0x0101


	//----- nvinfo : EIATTR_VRC_CTA_INIT_COUNT
	.align		4
        /*001c*/ 	.byte	0x02, 0x4a
	.zero		1
	.zero		1


	//----- nvinfo : EIATTR_SYSCALL_OFFSETS
	.align		4
        /*0020*/ 	.byte	0x04, 0x46
        /*0022*/ 	.short	(.L_13 - .L_12)


	//   ....[0]....
.L_12:
        /*0024*/ 	.word	0x00000110


	//   ....[1]....
        /*0028*/ 	.word	0x000001c0


	//----- nvinfo : EIATTR_EXIT_INSTR_OFFSETS
	.align		4
.L_13:
        /*002c*/ 	.byte	0x04, 0x1c
        /*002e*/ 	.short	(.L_15 - .L_14)


	//   ....[0]....
.L_14:
        /*0030*/ 	.word	0x000001d0


	//----- nvinfo : EIATTR_SW_WAR
	.align		4
.L_15:
        /*0034*/ 	.byte	0x04, 0x36
        /*0036*/ 	.short	(.L_17 - .L_16)
.L_16:
        /*0038*/ 	.word	0x00000008
.L_17:


//--------------------- .nv.callgraph             --------------------------
	.section	.nv.callgraph,"",@"SHT_CUDA_CALLGRAPH"
	.align	4
	.sectionentsize	8
	.align		4
        /*0000*/ 	.word	0x00000000
	.align		4
        /*0004*/ 	.word	0xffffffff
	.align		4
        /*0008*/ 	.word	index@(_Z8test_shlv)
	.align		4
        /*000c*/ 	.word	index@(vprintf)
	.align		4
        /*0010*/ 	.word	0x00000000
	.align		4
        /*0014*/ 	.word	0xfffffffe
	.align		4
        /*0018*/ 	.word	0x00000000
	.align		4
        /*001c*/ 	.word	0xfffffffd
	.align		4
        /*0020*/ 	.word	0x00000000
	.align		4
        /*0024*/ 	.word	0xfffffffc


//--------------------- .nv.constant4             --------------------------
	.section	.nv.constant4,"a",@progbits
	.align	8
	.align		8
.nv.constant4:
        /*0000*/ 	.dword	vprintf
	.align		8
        /*0008*/ 	.dword	$str
	.align		8
        /*0010*/ 	.dword	$str$1


//--------------------- .text._Z8test_shlv        --------------------------
	.section	.text._Z8test_shlv,"ax",@progbits
	.align	128
        .global         _Z8test_shlv
        .type           _Z8test_shlv,@function
        .size           _Z8test_shlv,(.L_x_3 - _Z8test_shlv)
        .other          _Z8test_shlv,@"STO_CUDA_ENTRY STV_DEFAULT"
_Z8test_shlv:
.text._Z8test_shlv:
[----:B------:R-:W0:Y:S01]  /*0000*/  LDC R1, c[0x0][0x37c] ;  /* 0x0000df00ff017b82 */ /* 0x000e220000000800 */
[----:B------:R-:W1:Y:S01]  /*0010*/  LDCU UR4, c[0x0][0x2f8] ;  /* 0x00005f00ff0477ac */ /* 0x000e620008000800 */
[----:B------:R-:W-:Y:S02]  /*0020*/  HFMA2 R11, -RZ, RZ, 0.0007572174072265625, 103.5 ;  /* 0x12345678ff0b7431 */ /* 0x000fe400000001ff */
[----:B0-----:R-:W-:Y:S01]  /*0030*/  VIADD R1, R1, 0xfffffff8 ;  /* 0xfffffff801017836 */ /* 0x001fe20000000000 */
[----:B------:R-:W-:Y:S01]  /*0040*/  MOV R2, 0x0 ;  /* 0x0000000000027802 */ /* 0x000fe20000000f00 */
[----:B------:R-:W-:Y:S01]  /*0050*/  IMAD.MOV.U32 R10, RZ, RZ, -0x1 ;  /* 0xffffffffff0a7424 */ /* 0x000fe200078e00ff */
[----:B------:R-:W0:Y:S02]  /*0060*/  LDCU UR5, c[0x0][0x2fc] ;  /* 0x00005f80ff0577ac */ /* 0x000e240008000800 */
[----:B------:R2:W3:Y:S02]  /*0070*/  LDC.64 R8, c[0x4][R2] ;  /* 0x0100000002087b82 */ /* 0x0004e40000000a00 */
[----:B------:R2:W-:Y:S01]  /*0080*/  STL.64 [R1], R10 ;  /* 0x0000000a01007387 */ /* 0x0005e20000100a00 */
[----:B------:R-:W4:Y:S01]  /*0090*/  LDCU.64 UR6, c[0x4][0x8] ;  /* 0x01000100ff0677ac */ /* 0x000f220008000a00 */
[----:B-1----:R-:W-:-:S05]  /*00a0*/  IADD3 R16, P0, PT, R1, UR4, RZ ;  /* 0x0000000401107c10 */ /* 0x002fca000ff1e0ff */
[----:B0-----:R-:W-:Y:S02]  /*00b0*/  IMAD.X R17, RZ, RZ, UR5, P0 ;  /* 0x00000005ff117e24 */ /* 0x001fe400080e06ff */
[----:B------:R-:W-:Y:S02]  /*00c0*/  IMAD.MOV.U32 R6, RZ, RZ, R16 ;  /* 0x000000ffff067224 */ /* 0x000fe400078e0010 */
[----:B----4-:R-:W-:Y:S01]  /*00d0*/  IMAD.U32 R4, RZ, RZ, UR6 ;  /* 0x00000006ff047e24 */ /* 0x010fe2000f8e00ff */
[----:B------:R-:W-:Y:S02]  /*00e0*/  MOV R5, UR7 ;  /* 0x0000000700057c02 */ /* 0x000fe40008000f00 */
[----:B--2---:R-:W-:-:S07]  /*00f0*/  MOV R7, R17 ;  /* 0x0000001100077202 */ /* 0x004fce0000000f00 */
[----:B------:R-:W-:-:S07]  /*0100*/  LEPC R20, `(.L_x_0) ;  /* 0x000000001014794e */ /* 0x000fce0000000000 */
[----:B---3--:R-:W-:Y:S05]  /*0110*/  CALL.ABS.NOINC R8 ;  /* 0x0000000008007343 */ /* 0x008fea0003c00000 */
.L_x_0:
[----:B------:R-:W-:Y:S02]  /*0120*/  HFMA2 R9, -RZ, RZ, 0.27099609375, 40928 ;  /* 0x345678ffff097431 */ /* 0x000fe400000001ff */
[----:B------:R-:W-:Y:S01]  /*0130*/  IMAD.MOV.U32 R8, RZ, RZ, -0x100 ;  /* 0xffffff00ff087424 */ /* 0x000fe200078e00ff */
[----:B------:R-:W0:Y:S01]  /*0140*/  LDC.64 R2, c[0x4][R2] ;  /* 0x0100000002027b82 */ /* 0x000e220000000a00 */
[----:B------:R-:W1:Y:S01]  /*0150*/  LDCU.64 UR4, c[0x4][0x10] ;  /* 0x01000200ff0477ac */ /* 0x000e620008000a00 */
[----:B------:R-:W-:Y:S01]  /*0160*/  IMAD.MOV.U32 R6, RZ, RZ, R16 ;  /* 0x000000ffff067224 */ /* 0x000fe200078e0010 */
[----:B------:R-:W-:Y:S01]  /*0170*/  MOV R7, R17 ;  /* 0x0000001100077202 */ /* 0x000fe20000000f00 */
[----:B------:R2:W-:Y:S01]  /*0180*/  STL.64 [R1], R8 ;  /* 0x0000000801007387 */ /* 0x0005e20000100a00 */
[----:B-1----:R-:W-:Y:S01]  /*0190*/  IMAD.U32 R4, RZ, RZ, UR4 ;  /* 0x00000004ff047e24 */ /* 0x002fe2000f8e00ff */
[----:B--2---:R-:W-:-:S07]  /*01a0*/  MOV R5, UR5 ;  /* 0x0000000500057c02 */ /* 0x004fce0008000f00 */
[----:B------:R-:W-:-:S07]  /*01b0*/  LEPC R20, `(.L_x_1) ;  /* 0x000000001014794e */ /* 0x000fce0000000000 */
[----:B0-----:R-:W-:Y:S05]  /*01c0*/  CALL.ABS.NOINC R2 ;  /* 0x0000000002007343 */ /* 0x001fea0003c00000 */
.L_x_1:
[----:B------:R-:W-:Y:S05]  /*01d0*/  EXIT ;  /* 0x000000000000794d */ /* 0x000fea0003800000 */
.L_x_2:
[----:B------:R-:W-:-:S00]  /*01e0*/  BRA `(.L_x_2) ;  /* 0xfffffffc00fc7947 */ /* 0x000fc0000383ffff */
[----:B------:R-:W-:-:S00]  /*01f0*/  NOP ;  /* 0x0000000000007918 */ /* 0x000fc00000000000 */
        /* <DEDUP_REMOVED lines=8> */
.L_x_3:


//--------------------- .nv.global.init           --------------------------
	.section	.nv.global.init,"aw",@progbits
.nv.global.init:
	.type		$str,@object
	.size		$str,($str$1 - $str)
$str:
        /*0000*/ 	.byte	0x6f, 0x72, 0x69, 0x67, 0x69, 0x6e, 0x61, 0x6c, 0x20, 0x76, 0x61, 0x6c, 0x75, 0x65, 0x3a, 0x20
        /*0010*/ 	.byte	0x25, 0x6c, 0x58, 0x0a, 0x00
	.type		$str$1,@object
	.size		$str$1,(.L_1 - $str$1)
$str$1:
        /*0015*/ 	.byte	0x61, 0x66, 0x74, 0x65, 0x72, 0x20, 0x73, 0x68, 0x6c, 0x20, 0x76, 0x61, 0x6c, 0x75, 0x65, 0x3a
        /*0025*/ 	.byte	0x20, 0x25, 0x6c, 0x58, 0x0a, 0x00
.L_1:


//--------------------- .nv.shared.reserved.0     --------------------------
	.section	.nv.shared.reserved.0,"aw",@nobits
	.weak		__nv_reservedSMEM_offset_0_alias
	.size		__nv_reservedSMEM_offset_0_alias, 0, 64
	.other		__nv_reservedSMEM_offset_0_alias,@"STO_CUDA_RESERVED_SHARED STV_DEFAULT"
__nv_reservedSMEM_offset_0_alias:
	.zero		0
	.zero		64


//--------------------- .nv.constant0._Z8test_shlv --------------------------
	.section	.nv.constant0._Z8test_shlv,"a",@progbits
	.sectionflags	@""
	.align	4
.nv.constant0._Z8test_shlv:
	.zero		896


//--------------------- SYMBOLS --------------------------

	.type		.nv.reservedSmem.offset0,@object
	.size		.nv.reservedSmem.offset0,0x4
	.type		vprintf,@function
